//
// Generated by NVIDIA NVVM Compiler
//
// Compiler Build ID: CL-36424714
// Cuda compilation tools, release 13.0, V13.0.88
// Based on NVVM 20.0.0
//

.version 9.0
.target sm_100
.address_size 64

	// .globl	_Z16printThreadIndexPiii
.extern .func  (.param .b32 func_retval0) vprintf
(
	.param .b64 vprintf_param_0,
	.param .b64 vprintf_param_1
)
;
.global .align 1 .b8 $str[102] = {116, 104, 114, 101, 97, 100, 95, 105, 100, 58, 32, 40, 37, 100, 44, 32, 37, 100, 41, 44, 32, 98, 108, 111, 99, 107, 95, 105, 100, 58, 32, 40, 37, 100, 44, 32, 37, 100, 41, 44, 32, 99, 111, 111, 114, 100, 105, 110, 97, 116, 101, 58, 32, 40, 37, 100, 44, 32, 37, 100, 41, 44, 32, 103, 108, 111, 98, 97, 108, 32, 105, 110, 100, 101, 120, 58, 32, 37, 50, 100, 44, 32, 101, 108, 101, 109, 101, 110, 116, 32, 118, 97, 108, 117, 101, 58, 32, 37, 50, 100, 10};

.visible .entry _Z16printThreadIndexPiii(
	.param .u64 .ptr .align 1 _Z16printThreadIndexPiii_param_0,
	.param .u32 _Z16printThreadIndexPiii_param_1,
	.param .u32 _Z16printThreadIndexPiii_param_2
)
{
	.local .align 16 .b8 	__local_depot0[32];
	.reg .b64 	%SP;
	.reg .b64 	%SPL;
	.reg .b32 	%r<14>;
	.reg .b64 	%rd<9>;

	mov.u64 	%SPL, __local_depot0;
	cvta.local.u64 	%SP, %SPL;
	ld.param.u64 	%rd1, [_Z16printThreadIndexPiii_param_0];
	ld.param.u32 	%r1, [_Z16printThreadIndexPiii_param_1];
	cvta.to.global.u64 	%rd2, %rd1;
	add.u64 	%rd3, %SP, 0;
	add.u64 	%rd4, %SPL, 0;
	mov.u32 	%r2, %ctaid.x;
	mov.u32 	%r3, %ntid.x;
	mov.u32 	%r4, %tid.x;
	mad.lo.s32 	%r5, %r2, %r3, %r4;
	mov.u32 	%r6, %ctaid.y;
	mov.u32 	%r7, %ntid.y;
	mov.u32 	%r8, %tid.y;
	mad.lo.s32 	%r9, %r6, %r7, %r8;
	mad.lo.s32 	%r10, %r1, %r9, %r5;
	mul.wide.u32 	%rd5, %r10, 4;
	add.s64 	%rd6, %rd2, %rd5;
	ld.global.u32 	%r11, [%rd6];
	st.local.v4.u32 	[%rd4], {%r4, %r8, %r2, %r6};
	st.local.v4.u32 	[%rd4+16], {%r5, %r9, %r10, %r11};
	mov.u64 	%rd7, $str;
	cvta.global.u64 	%rd8, %rd7;
	{ // callseq 0, 0
	.param .b64 param0;
	st.param.b64 	[param0], %rd8;
	.param .b64 param1;
	st.param.b64 	[param1], %rd3;
	.param .b32 retval0;
	call.uni (retval0), 
	vprintf, 
	(
	param0, 
	param1
	);
	ld.param.b32 	%r12, [retval0];
	} // callseq 0
	ret;

}


// ===== COMPILED SASS (sm_100) =====

	.target	sm_100

	.elftype	@"ET_EXEC"


//--------------------- .note.nv.tkinfo           --------------------------
	.section	.note.nv.tkinfo,"",@"SHT_NOTE"
	.sectionflags	@"SHF_NOTE_NV_TKINFO"
	.tkinfo
        /*0018*/ 	.word	0x00000002
        /*0030*/ 	.string	""
        /*0030*/ 	.string	"ptxas"
        /*0030*/ 	.string	"Cuda compilation tools, release 13.0, V13.0.88"
        /*0030*/ 	.string	"Build cuda_13.0.r13.0/compiler.36424714_0"
        /*0030*/ 	.string	"-arch sm_100 -m 64 "



//--------------------- .note.nv.cuinfo           --------------------------
	.section	.note.nv.cuinfo,"",@"SHT_NOTE"
	.sectionflags	@"SHF_NOTE_NV_CUINFO"
        /*0018*/ 	.short	0x0002
        /*001a*/ 	.short	0x0064
        /*001c*/ 	.short	0x0082
	.zero		2


//--------------------- .nv.info                  --------------------------
	.section	.nv.info,"",@"SHT_CUDA_INFO"
	.align	4


	//----- nvinfo : EIATTR_REGCOUNT
	.align		4
        /*0000*/ 	.byte	0x04, 0x2f
        /*0002*/ 	.short	(.L_2 - .L_1)
	.align		4
.L_1:
        /*0004*/ 	.word	index@(_Z16printThreadIndexPiii)
        /*0008*/ 	.word	0x00000018


	//----- nvinfo : EIATTR_FRAME_SIZE
	.align		4
.L_2:
        /*000c*/ 	.byte	0x04, 0x11
        /*000e*/ 	.short	(.L_4 - .L_3)
	.align		4
.L_3:
        /*0010*/ 	.word	index@(_Z16printThreadIndexPiii)
        /*0014*/ 	.word	0x00000020


	//----- nvinfo : EIATTR_MIN_STACK_SIZE
	.align		4
.L_4:
        /*0018*/ 	.byte	0x04, 0x12
        /*001a*/ 	.short	(.L_6 - .L_5)
	.align		4
.L_5:
        /*001c*/ 	.word	index@(_Z16printThreadIndexPiii)
        /*0020*/ 	.word	0x00000020
.L_6:


//--------------------- .nv.compat                --------------------------
	.section	.nv.compat,"",@"SHT_CUDA_COMPAT_INFO"
	.align	4
        /*0000*/ 	.byte	0x02, 0x09, 0x00, 0x00, 0x02, 0x02, 0x01, 0x00, 0x02, 0x05, 0x05, 0x00, 0x03, 0x07, 0x01, 0x01
        /*0010*/ 	.byte	0x02, 0x03, 0x00, 0x00, 0x02, 0x06, 0x01, 0x00, 0x04, 0x0b, 0x08, 0x00, 0x09, 0x00, 0x00, 0x00
        /*0020*/ 	.byte	0x00, 0x00, 0x00, 0x00


//--------------------- .nv.info._Z16printThreadIndexPiii --------------------------
	.section	.nv.info._Z16printThreadIndexPiii,"",@"SHT_CUDA_INFO"
	.sectionflags	@""
	.align	4


	//----- nvinfo : EIATTR_CUDA_API_VERSION
	.align		4
        /*0000*/ 	.byte	0x04, 0x37
        /*0002*/ 	.short	(.L_8 - .L_7)
.L_7:
        /*0004*/ 	.word	0x00000082


	//----- nvinfo : EIATTR_KPARAM_INFO
	.align		4
.L_8:
        /*0008*/ 	.byte	0x04, 0x17
        /*000a*/ 	.short	(.L_10 - .L_9)
.L_9:
        /*000c*/ 	.word	0x00000000
        /*0010*/ 	.short	0x0002
        /*0012*/ 	.short	0x000c
        /*0014*/ 	.byte	0x00, 0xf0, 0x11, 0x00


	//----- nvinfo : EIATTR_KPARAM_INFO
	.align		4
.L_10:
        /*0018*/ 	.byte	0x04, 0x17
        /*001a*/ 	.short	(.L_12 - .L_11)
.L_11:
        /*001c*/ 	.word	0x00000000
        /*0020*/ 	.short	0x0001
        /*0022*/ 	.short	0x0008
        /*0024*/ 	.byte	0x00, 0xf0, 0x11, 0x00


	//----- nvinfo : EIATTR_KPARAM_INFO
	.align		4
.L_12:
        /*0028*/ 	.byte	0x04, 0x17
        /*002a*/ 	.short	(.L_14 - .L_13)
.L_13:
        /*002c*/ 	.word	0x00000000
        /*0030*/ 	.short	0x0000
        /*0032*/ 	.short	0x0000
        /*0034*/ 	.byte	0x00, 0xf5, 0x21, 0x00


	//----- nvinfo : EIATTR_SPARSE_MMA_MASK
	.align		4
.L_14:
        /*0038*/ 	.byte	0x03, 0x50
        /*003a*/ 	.short	0x0000


	//----- nvinfo : EIATTR_MAXREG_COUNT
	.align		4
        /*003c*/ 	.byte	0x03, 0x1b
        /*003e*/ 	.short	0x00ff


	//----- nvinfo : EIATTR_EXTERNS
	.align		4
        /*0040*/ 	.byte	0x04, 0x0f
        /*0042*/ 	.short	(.L_16 - .L_15)


	//   ....[0]....
	.align		4
.L_15:
        /*0044*/ 	.word	index@(vprintf)


	//----- nvinfo : EIATTR_MERCURY_ISA_VERSION
	.align		4
.L_16:
        /*0048*/ 	.byte	0x03, 0x5f
        /*004a*/ 	.short	0x0101


	//----- nvinfo : EIATTR_VRC_CTA_INIT_COUNT
	.align		4
        /*004c*/ 	.byte	0x02, 0x4a
	.zero		1
	.zero		1


	//----- nvinfo : EIATTR_SYSCALL_OFFSETS
	.align		4
        /*0050*/ 	.byte	0x04, 0x46
        /*0052*/ 	.short	(.L_18 - .L_17)


	//   ....[0]....
.L_17:
        /*0054*/ 	.word	0x000001c0


	//----- nvinfo : EIATTR_EXIT_INSTR_OFFSETS
	.align		4
.L_18:
        /*0058*/ 	.byte	0x04, 0x1c
        /*005a*/ 	.short	(.L_20 - .L_19)


	//   ....[0]....
.L_19:
        /*005c*/ 	.word	0x000001d0


	//----- nvinfo : EIATTR_CBANK_PARAM_SIZE
	.align		4
.L_20:
        /*0060*/ 	.byte	0x03, 0x19
        /*0062*/ 	.short	0x0010


	//----- nvinfo : EIATTR_PARAM_CBANK
	.align		4
        /*0064*/ 	.byte	0x04, 0x0a
        /*0066*/ 	.short	(.L_22 - .L_21)
	.align		4
.L_21:
        /*0068*/ 	.word	index@(.nv.constant0._Z16printThreadIndexPiii)
        /*006c*/ 	.short	0x0380
        /*006e*/ 	.short	0x0010


	//----- nvinfo : EIATTR_SW_WAR
	.align		4
.L_22:
        /*0070*/ 	.byte	0x04, 0x36
        /*0072*/ 	.short	(.L_24 - .L_23)
.L_23:
        /*0074*/ 	.word	0x00000008
.L_24:


//--------------------- .nv.callgraph             --------------------------
	.section	.nv.callgraph,"",@"SHT_CUDA_CALLGRAPH"
	.align	4
	.sectionentsize	8
	.align		4
        /*0000*/ 	.word	0x00000000
	.align		4
        /*0004*/ 	.word	0xffffffff
	.align		4
        /*0008*/ 	.word	index@(_Z16printThreadIndexPiii)
	.align		4
        /*000c*/ 	.word	index@(vprintf)
	.align		4
        /*0010*/ 	.word	0x00000000
	.align		4
        /*0014*/ 	.word	0xfffffffe
	.align		4
        /*0018*/ 	.word	0x00000000
	.align		4
        /*001c*/ 	.word	0xfffffffd
	.align		4
        /*0020*/ 	.word	0x00000000
	.align		4
        /*0024*/ 	.word	0xfffffffc


//--------------------- .nv.constant4             --------------------------
	.section	.nv.constant4,"a",@progbits
	.align	8
	.align		8
.nv.constant4:
        /*0000*/ 	.dword	vprintf
	.align		8
        /*0008*/ 	.dword	$str


//--------------------- .text._Z16printThreadIndexPiii --------------------------
	.section	.text._Z16printThreadIndexPiii,"ax",@progbits
	.align	128
        .global         _Z16printThreadIndexPiii
        .type           _Z16printThreadIndexPiii,@function
        .size           _Z16printThreadIndexPiii,(.L_x_2 - _Z16printThreadIndexPiii)
        .other          _Z16printThreadIndexPiii,@"STO_CUDA_ENTRY STV_DEFAULT"
_Z16printThreadIndexPiii:
.text._Z16printThreadIndexPiii:
[----:B------:R-:W0:Y:S01]  /*0000*/  LDC R1, c[0x0][0x37c] ;  /* 0x0000df00ff017b82 */ /* 0x000e220000000800 */
[----:B------:R-:W1:Y:S01]  /*0010*/  S2R R18, SR_CTAID.X ;  /* 0x0000000000127919 */ /* 0x000e620000002500 */
[----:B------:R-:W2:Y:S06]  /*0020*/  LDCU UR6, c[0x0][0x2fc] ;  /* 0x00005f80ff0677ac */ /* 0x000eac0008000800 */
[----:B------:R-:W3:Y:S01]  /*0030*/  LDC.64 R2, c[0x0][0x380] ;  /* 0x0000e000ff027b82 */ /* 0x000ee20000000a00 */
[----:B0-----:R-:W-:Y:S01]  /*0040*/  IADD3 R1, PT, PT, R1, -0x20, RZ ;  /* 0xffffffe001017810 */ /* 0x001fe20007ffe0ff */
[----:B------:R-:W1:Y:S01]  /*0050*/  S2R R16, SR_TID.X ;  /* 0x0000000000107919 */ /* 0x000e620000002100 */
[----:B------:R-:W1:Y:S01]  /*0060*/  LDCU UR7, c[0x0][0x360] ;  /* 0x00006c00ff0777ac */ /* 0x000e620008000800 */
[----:B------:R-:W0:Y:S01]  /*0070*/  S2R R19, SR_CTAID.Y ;  /* 0x0000000000137919 */ /* 0x000e220000002600 */
[----:B------:R-:W0:Y:S01]  /*0080*/  LDCU UR8, c[0x0][0x364] ;  /* 0x00006c80ff0877ac */ /* 0x000e220008000800 */
[----:B------:R-:W0:Y:S01]  /*0090*/  S2R R17, SR_TID.Y ;  /* 0x0000000000117919 */ /* 0x000e220000002200 */
[----:B------:R-:W4:Y:S01]  /*00a0*/  LDCU UR9, c[0x0][0x388] ;  /* 0x00007100ff0977ac */ /* 0x000f220008000800 */
[----:B------:R-:W5:Y:S01]  /*00b0*/  LDCU.64 UR4, c[0x0][0x358] ;  /* 0x00006b00ff0477ac */ /* 0x000f620008000a00 */
[----:B-1----:R-:W-:-:S02]  /*00c0*/  IMAD R8, R18, UR7, R16 ;  /* 0x0000000712087c24 */ /* 0x002fc4000f8e0210 */
[----:B0-----:R-:W-:-:S04]  /*00d0*/  IMAD R9, R19, UR8, R17 ;  /* 0x0000000813097c24 */ /* 0x001fc8000f8e0211 */
[----:B----4-:R-:W-:Y:S01]  /*00e0*/  IMAD R10, R9, UR9, R8 ;  /* 0x00000009090a7c24 */ /* 0x010fe2000f8e0208 */
[----:B------:R-:W-:Y:S01]  /*00f0*/  MOV R0, 0x0 ;  /* 0x0000000000007802 */ /* 0x000fe20000000f00 */
[----:B------:R0:W-:Y:S01]  /*0100*/  STL.128 [R1], R16 ;  /* 0x0000001001007387 */ /* 0x0001e20000100c00 */
[----:B------:R-:W1:Y:S01]  /*0110*/  LDCU.64 UR8, c[0x4][0x8] ;  /* 0x01000100ff0877ac */ /* 0x000e620008000a00 */
[----:B---3--:R-:W-:-:S05]  /*0120*/  IMAD.WIDE.U32 R2, R10, 0x4, R2 ;  /* 0x000000040a027825 */ /* 0x008fca00078e0002 */
[----:B-----5:R-:W3:Y:S01]  /*0130*/  LDG.E R11, desc[UR4][R2.64] ;  /* 0x00000004020b7981 */ /* 0x020ee2000c1e1900 */
[----:B------:R-:W4:Y:S01]  /*0140*/  LDCU UR4, c[0x0][0x2f8] ;  /* 0x00005f00ff0477ac */ /* 0x000f220008000800 */
[----:B------:R0:W0:Y:S01]  /*0150*/  LDC.64 R12, c[0x4][R0] ;  /* 0x01000000000c7b82 */ /* 0x0000220000000a00 */
[----:B-1----:R-:W-:Y:S02]  /*0160*/  MOV R4, UR8 ;  /* 0x0000000800047c02 */ /* 0x002fe40008000f00 */
[----:B------:R-:W-:Y:S02]  /*0170*/  MOV R5, UR9 ;  /* 0x0000000900057c02 */ /* 0x000fe40008000f00 */
[----:B----4-:R-:W-:-:S04]  /*0180*/  IADD3 R6, P0, PT, R1, UR4, RZ ;  /* 0x0000000401067c10 */ /* 0x010fc8000ff1e0ff */
[----:B--2---:R-:W-:Y:S01]  /*0190*/  IADD3.X R7, PT, PT, RZ, UR6, RZ, P0, !PT ;  /* 0x00000006ff077c10 */ /* 0x004fe200087fe4ff */
[----:B0--3--:R1:W-:Y:S08]  /*01a0*/  STL.128 [R1+0x10], R8 ;  /* 0x0000100801007387 */ /* 0x0093f00000100c00 */
[----:B------:R-:W-:-:S07]  /*01b0*/  LEPC R20, `(.L_x_0) ;  /* 0x000000001014794e */ /* 0x000fce0000000000 */
[----:B-1----:R-:W-:Y:S05]  /*01c0*/  CALL.ABS.NOINC R12 ;  /* 0x000000000c007343 */ /* 0x002fea0003c00000 */
.L_x_0:
[----:B------:R-:W-:Y:S05]  /*01d0*/  EXIT ;  /* 0x000000000000794d */ /* 0x000fea0003800000 */
.L_x_1:
[----:B------:R-:W-:-:S00]  /*01e0*/  BRA `(.L_x_1) ;  /* 0xfffffffc00fc7947 */ /* 0x000fc0000383ffff */
[----:B------:R-:W-:-:S00]  /*01f0*/  NOP ;  /* 0x0000000000007918 */ /* 0x000fc00000000000 */
        /* <DEDUP_REMOVED lines=8> */
.L_x_2:


//--------------------- .nv.global.init           --------------------------
	.section	.nv.global.init,"aw",@progbits
.nv.global.init:
	.type		$str,@object
	.size		$str,(.L_0 - $str)
$str:
        /*0000*/ 	.byte	0x74, 0x68, 0x72, 0x65, 0x61, 0x64, 0x5f, 0x69, 0x64, 0x3a, 0x20, 0x28, 0x25, 0x64, 0x2c, 0x20
        /*0010*/ 	.byte	0x25, 0x64, 0x29, 0x2c, 0x20, 0x62, 0x6c, 0x6f, 0x63, 0x6b, 0x5f, 0x69, 0x64, 0x3a, 0x20, 0x28
        /*0020*/ 	.byte	0x25, 0x64, 0x2c, 0x20, 0x25, 0x64, 0x29, 0x2c, 0x20, 0x63, 0x6f, 0x6f, 0x72, 0x64, 0x69, 0x6e
        /*0030*/ 	.byte	0x61, 0x74, 0x65, 0x3a, 0x20, 0x28, 0x25, 0x64, 0x2c, 0x20, 0x25, 0x64, 0x29, 0x2c, 0x20, 0x67
        /*0040*/ 	.byte	0x6c, 0x6f, 0x62, 0x61, 0x6c, 0x20, 0x69, 0x6e, 0x64, 0x65, 0x78, 0x3a, 0x20, 0x25, 0x32, 0x64
        /*0050*/ 	.byte	0x2c, 0x20, 0x65, 0x6c, 0x65, 0x6d, 0x65, 0x6e, 0x74, 0x20, 0x76, 0x61, 0x6c, 0x75, 0x65, 0x3a
        /*0060*/ 	.byte	0x20, 0x25, 0x32, 0x64, 0x0a, 0x00
.L_0:


//--------------------- .nv.shared.reserved.0     --------------------------
	.section	.nv.shared.reserved.0,"aw",@nobits
	.weak		__nv_reservedSMEM_offset_0_alias
	.size		__nv_reservedSMEM_offset_0_alias, 0, 64
	.other		__nv_reservedSMEM_offset_0_alias,@"STO_CUDA_RESERVED_SHARED STV_DEFAULT"
__nv_reservedSMEM_offset_0_alias:
	.zero		0
	.zero		64


//--------------------- .nv.constant0._Z16printThreadIndexPiii --------------------------
	.section	.nv.constant0._Z16printThreadIndexPiii,"a",@progbits
	.sectionflags	@""
	.align	4
.nv.constant0._Z16printThreadIndexPiii:
	.zero		912


//--------------------- SYMBOLS --------------------------

	.type		.nv.reservedSmem.offset0,@object
	.size		.nv.reservedSmem.offset0,0x4
	.type		vprintf,@function
